//
// Generated by NVIDIA NVVM Compiler
//
// Compiler Build ID: CL-36424714
// Cuda compilation tools, release 13.0, V13.0.88
// Based on NVVM 20.0.0
//

.version 9.0
.target sm_100
.address_size 64

	// .globl	_Z19selectionSortKernelPii

.visible .entry _Z19selectionSortKernelPii(
	.param .u64 .ptr .align 1 _Z19selectionSortKernelPii_param_0,
	.param .u32 _Z19selectionSortKernelPii_param_1
)
{
	.reg .pred 	%p<44>;
	.reg .b16 	%rs<15>;
	.reg .b32 	%r<177>;
	.reg .b64 	%rd<77>;

	ld.param.u64 	%rd3, [_Z19selectionSortKernelPii_param_0];
	ld.param.u32 	%r33, [_Z19selectionSortKernelPii_param_1];
	cvta.to.global.u64 	%rd1, %rd3;
	add.s32 	%r1, %r33, -1;
	setp.lt.s32 	%p1, %r33, 2;
	@%p1 bra 	$L__BB0_19;
	add.s32 	%r2, %r33, -2;
	cvt.u16.u32 	%rs1, %r33;
	mov.b32 	%r163, 0;
	mov.b16 	%rs13, 0;
	mov.u16 	%rs14, %rs13;
$L__BB0_2:
	sub.s32 	%r4, %r1, %r163;
	sub.s32 	%r36, %r2, %r163;
	add.s32 	%r5, %r163, 1;
	setp.lt.u32 	%p2, %r36, 15;
	mov.u32 	%r171, %r5;
	mov.u32 	%r176, %r163;
	@%p2 bra 	$L__BB0_6;
	and.b32  	%r37, %r4, -16;
	neg.s32 	%r164, %r37;
	mov.u32 	%r165, %r163;
	mov.u32 	%r176, %r163;
$L__BB0_4:
	.pragma "nounroll";
	add.s32 	%r38, %r165, 1;
	mul.wide.u32 	%rd4, %r38, 4;
	add.s64 	%rd5, %rd1, %rd4;
	ld.global.u32 	%r39, [%rd5];
	mul.wide.s32 	%rd6, %r176, 4;
	add.s64 	%rd7, %rd1, %rd6;
	ld.global.u32 	%r40, [%rd7];
	setp.lt.s32 	%p3, %r39, %r40;
	selp.b32 	%r41, %r38, %r176, %p3;
	ld.global.u32 	%r42, [%rd5+4];
	mul.wide.s32 	%rd8, %r41, 4;
	add.s64 	%rd9, %rd1, %rd8;
	ld.global.u32 	%r43, [%rd9];
	setp.lt.s32 	%p4, %r42, %r43;
	add.s32 	%r44, %r165, 2;
	selp.b32 	%r45, %r44, %r41, %p4;
	ld.global.u32 	%r46, [%rd5+8];
	mul.wide.s32 	%rd10, %r45, 4;
	add.s64 	%rd11, %rd1, %rd10;
	ld.global.u32 	%r47, [%rd11];
	setp.lt.s32 	%p5, %r46, %r47;
	add.s32 	%r48, %r165, 3;
	selp.b32 	%r49, %r48, %r45, %p5;
	ld.global.u32 	%r50, [%rd5+12];
	mul.wide.s32 	%rd12, %r49, 4;
	add.s64 	%rd13, %rd1, %rd12;
	ld.global.u32 	%r51, [%rd13];
	setp.lt.s32 	%p6, %r50, %r51;
	add.s32 	%r52, %r165, 4;
	selp.b32 	%r53, %r52, %r49, %p6;
	ld.global.u32 	%r54, [%rd5+16];
	mul.wide.s32 	%rd14, %r53, 4;
	add.s64 	%rd15, %rd1, %rd14;
	ld.global.u32 	%r55, [%rd15];
	setp.lt.s32 	%p7, %r54, %r55;
	add.s32 	%r56, %r165, 5;
	selp.b32 	%r57, %r56, %r53, %p7;
	ld.global.u32 	%r58, [%rd5+20];
	mul.wide.s32 	%rd16, %r57, 4;
	add.s64 	%rd17, %rd1, %rd16;
	ld.global.u32 	%r59, [%rd17];
	setp.lt.s32 	%p8, %r58, %r59;
	add.s32 	%r60, %r165, 6;
	selp.b32 	%r61, %r60, %r57, %p8;
	ld.global.u32 	%r62, [%rd5+24];
	mul.wide.s32 	%rd18, %r61, 4;
	add.s64 	%rd19, %rd1, %rd18;
	ld.global.u32 	%r63, [%rd19];
	setp.lt.s32 	%p9, %r62, %r63;
	add.s32 	%r64, %r165, 7;
	selp.b32 	%r65, %r64, %r61, %p9;
	ld.global.u32 	%r66, [%rd5+28];
	mul.wide.s32 	%rd20, %r65, 4;
	add.s64 	%rd21, %rd1, %rd20;
	ld.global.u32 	%r67, [%rd21];
	setp.lt.s32 	%p10, %r66, %r67;
	add.s32 	%r68, %r165, 8;
	selp.b32 	%r69, %r68, %r65, %p10;
	ld.global.u32 	%r70, [%rd5+32];
	mul.wide.s32 	%rd22, %r69, 4;
	add.s64 	%rd23, %rd1, %rd22;
	ld.global.u32 	%r71, [%rd23];
	setp.lt.s32 	%p11, %r70, %r71;
	add.s32 	%r72, %r165, 9;
	selp.b32 	%r73, %r72, %r69, %p11;
	ld.global.u32 	%r74, [%rd5+36];
	mul.wide.s32 	%rd24, %r73, 4;
	add.s64 	%rd25, %rd1, %rd24;
	ld.global.u32 	%r75, [%rd25];
	setp.lt.s32 	%p12, %r74, %r75;
	add.s32 	%r76, %r165, 10;
	selp.b32 	%r77, %r76, %r73, %p12;
	ld.global.u32 	%r78, [%rd5+40];
	mul.wide.s32 	%rd26, %r77, 4;
	add.s64 	%rd27, %rd1, %rd26;
	ld.global.u32 	%r79, [%rd27];
	setp.lt.s32 	%p13, %r78, %r79;
	add.s32 	%r80, %r165, 11;
	selp.b32 	%r81, %r80, %r77, %p13;
	ld.global.u32 	%r82, [%rd5+44];
	mul.wide.s32 	%rd28, %r81, 4;
	add.s64 	%rd29, %rd1, %rd28;
	ld.global.u32 	%r83, [%rd29];
	setp.lt.s32 	%p14, %r82, %r83;
	add.s32 	%r84, %r165, 12;
	selp.b32 	%r85, %r84, %r81, %p14;
	ld.global.u32 	%r86, [%rd5+48];
	mul.wide.s32 	%rd30, %r85, 4;
	add.s64 	%rd31, %rd1, %rd30;
	ld.global.u32 	%r87, [%rd31];
	setp.lt.s32 	%p15, %r86, %r87;
	add.s32 	%r88, %r165, 13;
	selp.b32 	%r89, %r88, %r85, %p15;
	ld.global.u32 	%r90, [%rd5+52];
	mul.wide.s32 	%rd32, %r89, 4;
	add.s64 	%rd33, %rd1, %rd32;
	ld.global.u32 	%r91, [%rd33];
	setp.lt.s32 	%p16, %r90, %r91;
	add.s32 	%r92, %r165, 14;
	selp.b32 	%r93, %r92, %r89, %p16;
	ld.global.u32 	%r94, [%rd5+56];
	mul.wide.s32 	%rd34, %r93, 4;
	add.s64 	%rd35, %rd1, %rd34;
	ld.global.u32 	%r95, [%rd35];
	setp.lt.s32 	%p17, %r94, %r95;
	add.s32 	%r96, %r165, 15;
	selp.b32 	%r97, %r96, %r93, %p17;
	ld.global.u32 	%r98, [%rd5+60];
	mul.wide.s32 	%rd36, %r97, 4;
	add.s64 	%rd37, %rd1, %rd36;
	ld.global.u32 	%r99, [%rd37];
	setp.lt.s32 	%p18, %r98, %r99;
	add.s32 	%r165, %r165, 16;
	selp.b32 	%r176, %r165, %r97, %p18;
	add.s32 	%r164, %r164, 16;
	setp.ne.s32 	%p19, %r164, 0;
	@%p19 bra 	$L__BB0_4;
	add.s32 	%r171, %r165, 1;
$L__BB0_6:
	and.b32  	%r100, %r4, 15;
	setp.eq.s32 	%p20, %r100, 0;
	@%p20 bra 	$L__BB0_16;
	not.b16 	%rs9, %rs14;
	add.s16 	%rs10, %rs9, %rs1;
	cvt.u32.u16 	%r102, %rs10;
	and.b32  	%r17, %r102, 15;
	add.s32 	%r103, %r17, -1;
	setp.lt.u32 	%p21, %r103, 7;
	@%p21 bra 	$L__BB0_9;
	mul.wide.u32 	%rd38, %r171, 4;
	add.s64 	%rd39, %rd1, %rd38;
	ld.global.u32 	%r104, [%rd39];
	mul.wide.s32 	%rd40, %r176, 4;
	add.s64 	%rd41, %rd1, %rd40;
	ld.global.u32 	%r105, [%rd41];
	setp.lt.s32 	%p22, %r104, %r105;
	selp.b32 	%r106, %r171, %r176, %p22;
	add.s32 	%r107, %r171, 1;
	ld.global.u32 	%r108, [%rd39+4];
	mul.wide.s32 	%rd42, %r106, 4;
	add.s64 	%rd43, %rd1, %rd42;
	ld.global.u32 	%r109, [%rd43];
	setp.lt.s32 	%p23, %r108, %r109;
	selp.b32 	%r110, %r107, %r106, %p23;
	add.s32 	%r111, %r171, 2;
	ld.global.u32 	%r112, [%rd39+8];
	mul.wide.s32 	%rd44, %r110, 4;
	add.s64 	%rd45, %rd1, %rd44;
	ld.global.u32 	%r113, [%rd45];
	setp.lt.s32 	%p24, %r112, %r113;
	selp.b32 	%r114, %r111, %r110, %p24;
	add.s32 	%r115, %r171, 3;
	ld.global.u32 	%r116, [%rd39+12];
	mul.wide.s32 	%rd46, %r114, 4;
	add.s64 	%rd47, %rd1, %rd46;
	ld.global.u32 	%r117, [%rd47];
	setp.lt.s32 	%p25, %r116, %r117;
	selp.b32 	%r118, %r115, %r114, %p25;
	add.s32 	%r119, %r171, 4;
	ld.global.u32 	%r120, [%rd39+16];
	mul.wide.s32 	%rd48, %r118, 4;
	add.s64 	%rd49, %rd1, %rd48;
	ld.global.u32 	%r121, [%rd49];
	setp.lt.s32 	%p26, %r120, %r121;
	selp.b32 	%r122, %r119, %r118, %p26;
	add.s32 	%r123, %r171, 5;
	ld.global.u32 	%r124, [%rd39+20];
	mul.wide.s32 	%rd50, %r122, 4;
	add.s64 	%rd51, %rd1, %rd50;
	ld.global.u32 	%r125, [%rd51];
	setp.lt.s32 	%p27, %r124, %r125;
	selp.b32 	%r126, %r123, %r122, %p27;
	add.s32 	%r127, %r171, 6;
	ld.global.u32 	%r128, [%rd39+24];
	mul.wide.s32 	%rd52, %r126, 4;
	add.s64 	%rd53, %rd1, %rd52;
	ld.global.u32 	%r129, [%rd53];
	setp.lt.s32 	%p28, %r128, %r129;
	selp.b32 	%r130, %r127, %r126, %p28;
	add.s32 	%r131, %r171, 7;
	ld.global.u32 	%r132, [%rd39+28];
	mul.wide.s32 	%rd54, %r130, 4;
	add.s64 	%rd55, %rd1, %rd54;
	ld.global.u32 	%r133, [%rd55];
	setp.lt.s32 	%p29, %r132, %r133;
	selp.b32 	%r176, %r131, %r130, %p29;
	add.s32 	%r171, %r171, 8;
$L__BB0_9:
	and.b32  	%r134, %r17, 7;
	setp.eq.s32 	%p30, %r134, 0;
	@%p30 bra 	$L__BB0_16;
	not.b16 	%rs11, %rs13;
	add.s16 	%rs12, %rs11, %rs1;
	cvt.u32.u16 	%r136, %rs12;
	and.b32  	%r137, %r136, 7;
	and.b32  	%r23, %r136, 3;
	add.s32 	%r138, %r137, -1;
	setp.lt.u32 	%p31, %r138, 3;
	@%p31 bra 	$L__BB0_12;
	mul.wide.u32 	%rd56, %r171, 4;
	add.s64 	%rd57, %rd1, %rd56;
	ld.global.u32 	%r139, [%rd57];
	mul.wide.s32 	%rd58, %r176, 4;
	add.s64 	%rd59, %rd1, %rd58;
	ld.global.u32 	%r140, [%rd59];
	setp.lt.s32 	%p32, %r139, %r140;
	selp.b32 	%r141, %r171, %r176, %p32;
	add.s32 	%r142, %r171, 1;
	ld.global.u32 	%r143, [%rd57+4];
	mul.wide.s32 	%rd60, %r141, 4;
	add.s64 	%rd61, %rd1, %rd60;
	ld.global.u32 	%r144, [%rd61];
	setp.lt.s32 	%p33, %r143, %r144;
	selp.b32 	%r145, %r142, %r141, %p33;
	add.s32 	%r146, %r171, 2;
	ld.global.u32 	%r147, [%rd57+8];
	mul.wide.s32 	%rd62, %r145, 4;
	add.s64 	%rd63, %rd1, %rd62;
	ld.global.u32 	%r148, [%rd63];
	setp.lt.s32 	%p34, %r147, %r148;
	selp.b32 	%r149, %r146, %r145, %p34;
	add.s32 	%r150, %r171, 3;
	ld.global.u32 	%r151, [%rd57+12];
	mul.wide.s32 	%rd64, %r149, 4;
	add.s64 	%rd65, %rd1, %rd64;
	ld.global.u32 	%r152, [%rd65];
	setp.lt.s32 	%p35, %r151, %r152;
	selp.b32 	%r176, %r150, %r149, %p35;
	add.s32 	%r171, %r171, 4;
$L__BB0_12:
	setp.eq.s32 	%p36, %r23, 0;
	@%p36 bra 	$L__BB0_16;
	mul.wide.u32 	%rd66, %r171, 4;
	add.s64 	%rd2, %rd1, %rd66;
	ld.global.u32 	%r153, [%rd2];
	mul.wide.s32 	%rd67, %r176, 4;
	add.s64 	%rd68, %rd1, %rd67;
	ld.global.u32 	%r154, [%rd68];
	setp.lt.s32 	%p37, %r153, %r154;
	selp.b32 	%r176, %r171, %r176, %p37;
	setp.eq.s32 	%p38, %r23, 1;
	@%p38 bra 	$L__BB0_16;
	add.s32 	%r155, %r171, 1;
	ld.global.u32 	%r156, [%rd2+4];
	mul.wide.s32 	%rd69, %r176, 4;
	add.s64 	%rd70, %rd1, %rd69;
	ld.global.u32 	%r157, [%rd70];
	setp.lt.s32 	%p39, %r156, %r157;
	selp.b32 	%r176, %r155, %r176, %p39;
	setp.eq.s32 	%p40, %r23, 2;
	@%p40 bra 	$L__BB0_16;
	add.s32 	%r158, %r171, 2;
	ld.global.u32 	%r159, [%rd2+8];
	mul.wide.s32 	%rd71, %r176, 4;
	add.s64 	%rd72, %rd1, %rd71;
	ld.global.u32 	%r160, [%rd72];
	setp.lt.s32 	%p41, %r159, %r160;
	selp.b32 	%r176, %r158, %r176, %p41;
$L__BB0_16:
	setp.eq.s32 	%p42, %r176, %r163;
	@%p42 bra 	$L__BB0_18;
	mul.wide.u32 	%rd73, %r163, 4;
	add.s64 	%rd74, %rd1, %rd73;
	ld.global.u32 	%r161, [%rd74];
	mul.wide.s32 	%rd75, %r176, 4;
	add.s64 	%rd76, %rd1, %rd75;
	ld.global.u32 	%r162, [%rd76];
	st.global.u32 	[%rd74], %r162;
	st.global.u32 	[%rd76], %r161;
$L__BB0_18:
	bar.sync 	0;
	setp.ne.s32 	%p43, %r5, %r1;
	add.s16 	%rs14, %rs14, 1;
	add.s16 	%rs13, %rs13, 1;
	mov.u32 	%r163, %r5;
	@%p43 bra 	$L__BB0_2;
$L__BB0_19:
	ret;

}


// ===== COMPILED SASS (sm_100) =====

	.target	sm_100

	.elftype	@"ET_EXEC"


//--------------------- .note.nv.tkinfo           --------------------------
	.section	.note.nv.tkinfo,"",@"SHT_NOTE"
	.sectionflags	@"SHF_NOTE_NV_TKINFO"
	.tkinfo
        /*0018*/ 	.word	0x00000002
        /*0030*/ 	.string	""
        /*0030*/ 	.string	"ptxas"
        /*0030*/ 	.string	"Cuda compilation tools, release 13.0, V13.0.88"
        /*0030*/ 	.string	"Build cuda_13.0.r13.0/compiler.36424714_0"
        /*0030*/ 	.string	"-arch sm_100 -m 64 "



//--------------------- .note.nv.cuinfo           --------------------------
	.section	.note.nv.cuinfo,"",@"SHT_NOTE"
	.sectionflags	@"SHF_NOTE_NV_CUINFO"
        /*0018*/ 	.short	0x0002
        /*001a*/ 	.short	0x0064
        /*001c*/ 	.short	0x0082
	.zero		2


//--------------------- .nv.info                  --------------------------
	.section	.nv.info,"",@"SHT_CUDA_INFO"
	.align	4


	//----- nvinfo : EIATTR_REGCOUNT
	.align		4
        /*0000*/ 	.byte	0x04, 0x2f
        /*0002*/ 	.short	(.L_1 - .L_0)
	.align		4
.L_0:
        /*0004*/ 	.word	index@(_Z19selectionSortKernelPii)
        /*0008*/ 	.word	0x00000017


	//----- nvinfo : EIATTR_FRAME_SIZE
	.align		4
.L_1:
        /*000c*/ 	.byte	0x04, 0x11
        /*000e*/ 	.short	(.L_3 - .L_2)
	.align		4
.L_2:
        /*0010*/ 	.word	index@(_Z19selectionSortKernelPii)
        /*0014*/ 	.word	0x00000000


	//----- nvinfo : EIATTR_MIN_STACK_SIZE
	.align		4
.L_3:
        /*0018*/ 	.byte	0x04, 0x12
        /*001a*/ 	.short	(.L_5 - .L_4)
	.align		4
.L_4:
        /*001c*/ 	.word	index@(_Z19selectionSortKernelPii)
        /*0020*/ 	.word	0x00000000
.L_5:


//--------------------- .nv.compat                --------------------------
	.section	.nv.compat,"",@"SHT_CUDA_COMPAT_INFO"
	.align	4
        /*0000*/ 	.byte	0x02, 0x09, 0x00, 0x00, 0x02, 0x02, 0x01, 0x00, 0x02, 0x05, 0x05, 0x00, 0x03, 0x07, 0x01, 0x01
        /*0010*/ 	.byte	0x02, 0x03, 0x00, 0x00, 0x02, 0x06, 0x01, 0x00, 0x04, 0x0b, 0x08, 0x00, 0x09, 0x00, 0x00, 0x00
        /*0020*/ 	.byte	0x00, 0x00, 0x00, 0x00


//--------------------- .nv.info._Z19selectionSortKernelPii --------------------------
	.section	.nv.info._Z19selectionSortKernelPii,"",@"SHT_CUDA_INFO"
	.sectionflags	@""
	.align	4


	//----- nvinfo : EIATTR_CUDA_API_VERSION
	.align		4
        /*0000*/ 	.byte	0x04, 0x37
        /*0002*/ 	.short	(.L_7 - .L_6)
.L_6:
        /*0004*/ 	.word	0x00000082


	//----- nvinfo : EIATTR_KPARAM_INFO
	.align		4
.L_7:
        /*0008*/ 	.byte	0x04, 0x17
        /*000a*/ 	.short	(.L_9 - .L_8)
.L_8:
        /*000c*/ 	.word	0x00000000
        /*0010*/ 	.short	0x0001
        /*0012*/ 	.short	0x0008
        /*0014*/ 	.byte	0x00, 0xf0, 0x11, 0x00


	//----- nvinfo : EIATTR_KPARAM_INFO
	.align		4
.L_9:
        /*0018*/ 	.byte	0x04, 0x17
        /*001a*/ 	.short	(.L_11 - .L_10)
.L_10:
        /*001c*/ 	.word	0x00000000
        /*0020*/ 	.short	0x0000
        /*0022*/ 	.short	0x0000
        /*0024*/ 	.byte	0x00, 0xf5, 0x21, 0x00


	//----- nvinfo : EIATTR_SPARSE_MMA_MASK
	.align		4
.L_11:
        /*0028*/ 	.byte	0x03, 0x50
        /*002a*/ 	.short	0x0000


	//----- nvinfo : EIATTR_MAXREG_COUNT
	.align		4
        /*002c*/ 	.byte	0x03, 0x1b
        /*002e*/ 	.short	0x00ff


	//----- nvinfo : EIATTR_NUM_BARRIERS
	.align		4
        /*0030*/ 	.byte	0x02, 0x4c
        /*0032*/ 	.byte	0x01
	.zero		1


	//----- nvinfo : EIATTR_MERCURY_ISA_VERSION
	.align		4
        /*0034*/ 	.byte	0x03, 0x5f
        /*0036*/ 	.short	0x0101


	//----- nvinfo : EIATTR_VRC_CTA_INIT_COUNT
	.align		4
        /*0038*/ 	.byte	0x02, 0x4a
	.zero		1
	.zero		1


	//----- nvinfo : EIATTR_EXIT_INSTR_OFFSETS
	.align		4
        /*003c*/ 	.byte	0x04, 0x1c
        /*003e*/ 	.short	(.L_13 - .L_12)


	//   ....[0]....
.L_12:
        /*0040*/ 	.word	0x00000030


	//   ....[1]....
        /*0044*/ 	.word	0x00000e80


	//----- nvinfo : EIATTR_CBANK_PARAM_SIZE
	.align		4
.L_13:
        /*0048*/ 	.byte	0x03, 0x19
        /*004a*/ 	.short	0x000c


	//----- nvinfo : EIATTR_PARAM_CBANK
	.align		4
        /*004c*/ 	.byte	0x04, 0x0a
        /*004e*/ 	.short	(.L_15 - .L_14)
	.align		4
.L_14:
        /*0050*/ 	.word	index@(.nv.constant0._Z19selectionSortKernelPii)
        /*0054*/ 	.short	0x0380
        /*0056*/ 	.short	0x000c


	//----- nvinfo : EIATTR_SW_WAR
	.align		4
.L_15:
        /*0058*/ 	.byte	0x04, 0x36
        /*005a*/ 	.short	(.L_17 - .L_16)
.L_16:
        /*005c*/ 	.word	0x00000008
.L_17:


//--------------------- .nv.callgraph             --------------------------
	.section	.nv.callgraph,"",@"SHT_CUDA_CALLGRAPH"
	.align	4
	.sectionentsize	8
	.align		4
        /*0000*/ 	.word	0x00000000
	.align		4
        /*0004*/ 	.word	0xffffffff
	.align		4
        /*0008*/ 	.word	0x00000000
	.align		4
        /*000c*/ 	.word	0xfffffffe
	.align		4
        /*0010*/ 	.word	0x00000000
	.align		4
        /*0014*/ 	.word	0xfffffffd
	.align		4
        /*0018*/ 	.word	0x00000000
	.align		4
        /*001c*/ 	.word	0xfffffffc


//--------------------- .text._Z19selectionSortKernelPii --------------------------
	.section	.text._Z19selectionSortKernelPii,"ax",@progbits
	.align	128
        .global         _Z19selectionSortKernelPii
        .type           _Z19selectionSortKernelPii,@function
        .size           _Z19selectionSortKernelPii,(.L_x_7 - _Z19selectionSortKernelPii)
        .other          _Z19selectionSortKernelPii,@"STO_CUDA_ENTRY STV_DEFAULT"
_Z19selectionSortKernelPii:
.text._Z19selectionSortKernelPii:
[----:B------:R-:W-:Y:S08]  /*0000*/  LDC R1, c[0x0][0x37c] ;  /* 0x0000df00ff017b82 */ /* 0x000ff00000000800 */
[----:B------:R-:W0:Y:S02]  /*0010*/  LDC R0, c[0x0][0x388] ;  /* 0x0000e200ff007b82 */ /* 0x000e240000000800 */
[----:B0-----:R-:W-:-:S13]  /*0020*/  ISETP.GE.AND P0, PT, R0, 0x2, PT ;  /* 0x000000020000780c */ /* 0x001fda0003f06270 */
[----:B------:R-:W-:Y:S05]  /*0030*/  @!P0 EXIT ;  /* 0x000000000000894d */ /* 0x000fea0003800000 */
[----:B------:R-:W-:Y:S01]  /*0040*/  VIADD R0, R0, 0xffffffff ;  /* 0xffffffff00007836 */ /* 0x000fe20000000000 */
[----:B------:R-:W-:Y:S01]  /*0050*/  PRMT R2, RZ, 0x7610, R2 ;  /* 0x00007610ff027816 */ /* 0x000fe20000000002 */
[----:B------:R-:W-:Y:S01]  /*0060*/  IMAD.MOV.U32 R3, RZ, RZ, RZ ;  /* 0x000000ffff037224 */ /* 0x000fe200078e00ff */
[----:B------:R-:W-:Y:S01]  /*0070*/  PRMT R4, RZ, 0x7610, R4 ;  /* 0x00007610ff047816 */ /* 0x000fe20000000004 */
[----:B------:R-:W0:Y:S01]  /*0080*/  LDCU.U16 UR4, c[0x0][0x388] ;  /* 0x00007100ff0477ac */ /* 0x000e220008000400 */
[----:B------:R-:W1:Y:S01]  /*0090*/  LDCU.64 UR6, c[0x0][0x358] ;  /* 0x00006b00ff0677ac */ /* 0x000e620008000a00 */
[----:B------:R-:W-:-:S04]  /*00a0*/  NOP ;  /* 0x0000000000007918 */ /* 0x000fc80000000000 */
.L_x_5:
[----:B------:R-:W2:Y:S01]  /*00b0*/  LDC R6, c[0x0][0x388] ;  /* 0x0000e200ff067b82 */ /* 0x000ea20000000800 */
[C---:B------:R-:W-:Y:S01]  /*00c0*/  IADD3 R12, PT, PT, -R3.reuse, R0, RZ ;  /* 0x00000000030c7210 */ /* 0x040fe20007ffe1ff */
[----:B------:R-:W-:Y:S01]  /*00d0*/  IMAD.MOV.U32 R13, RZ, RZ, R3 ;  /* 0x000000ffff0d7224 */ /* 0x000fe200078e0003 */
[----:B--2---:R-:W-:-:S04]  /*00e0*/  IADD3 R5, PT, PT, -R3, -0x2, R6 ;  /* 0xfffffffe03057810 */ /* 0x004fc80007ffe106 */
[----:B------:R-:W-:Y:S01]  /*00f0*/  ISETP.GE.U32.AND P0, PT, R5, 0xf, PT ;  /* 0x0000000f0500780c */ /* 0x000fe20003f06070 */
[----:B------:R-:W-:-:S04]  /*0100*/  VIADD R5, R3, 0x1 ;  /* 0x0000000103057836 */ /* 0x000fc80000000000 */
[----:B------:R-:W-:-:S08]  /*0110*/  IMAD.MOV.U32 R6, RZ, RZ, R5 ;  /* 0x000000ffff067224 */ /* 0x000fd000078e0005 */
[----:B------:R-:W-:Y:S05]  /*0120*/  @!P0 BRA `(.L_x_0) ;  /* 0x0000000400708947 */ /* 0x000fea0003800000 */
[----:B------:R-:W-:Y:S01]  /*0130*/  LOP3.LUT R10, R12, 0xfffffff0, RZ, 0xc0, !PT ;  /* 0xfffffff00c0a7812 */ /* 0x000fe200078ec0ff */
[----:B------:R-:W-:Y:S01]  /*0140*/  IMAD.MOV.U32 R11, RZ, RZ, R3 ;  /* 0x000000ffff0b7224 */ /* 0x000fe200078e0003 */
[----:B------:R-:W-:-:S03]  /*0150*/  MOV R13, R3 ;  /* 0x00000003000d7202 */ /* 0x000fc60000000f00 */
[----:B------:R-:W-:-:S07]  /*0160*/  IMAD.MOV R10, RZ, RZ, -R10 ;  /* 0x000000ffff0a7224 */ /* 0x000fce00078e0a0a */
.L_x_1:
[----:B------:R-:W2:Y:S01]  /*0170*/  LDC.64 R8, c[0x0][0x380] ;  /* 0x0000e000ff087b82 */ /* 0x000ea20000000a00 */
[----:B------:R-:W-:Y:S02]  /*0180*/  VIADD R16, R11, 0x1 ;  /* 0x000000010b107836 */ /* 0x000fe40000000000 */
[----:B--2---:R-:W-:-:S04]  /*0190*/  IMAD.WIDE R14, R13, 0x4, R8 ;  /* 0x000000040d0e7825 */ /* 0x004fc800078e0208 */
[----:B------:R-:W-:Y:S02]  /*01a0*/  IMAD.WIDE.U32 R6, R16, 0x4, R8 ;  /* 0x0000000410067825 */ /* 0x000fe400078e0008 */
[----:B-1----:R-:W2:Y:S04]  /*01b0*/  LDG.E R14, desc[UR6][R14.64] ;  /* 0x000000060e0e7981 */ /* 0x002ea8000c1e1900 */
[----:B------:R-:W2:Y:S04]  /*01c0*/  LDG.E R17, desc[UR6][R6.64] ;  /* 0x0000000606117981 */ /* 0x000ea8000c1e1900 */
[----:B------:R-:W3:Y:S04]  /*01d0*/  LDG.E R18, desc[UR6][R6.64+0x4] ;  /* 0x0000040606127981 */ /* 0x000ee8000c1e1900 */
[----:B------:R-:W4:Y:S01]  /*01e0*/  LDG.E R20, desc[UR6][R6.64+0x8] ;  /* 0x0000080606147981 */ /* 0x000f22000c1e1900 */
[----:B--2---:R-:W-:-:S04]  /*01f0*/  ISETP.GE.AND P0, PT, R17, R14, PT ;  /* 0x0000000e1100720c */ /* 0x004fc80003f06270 */
[----:B------:R-:W-:-:S05]  /*0200*/  SEL R13, R16, R13, !P0 ;  /* 0x0000000d100d7207 */ /* 0x000fca0004000000 */
[----:B------:R-:W-:-:S06]  /*0210*/  IMAD.WIDE R16, R13, 0x4, R8 ;  /* 0x000000040d107825 */ /* 0x000fcc00078e0208 */
[----:B------:R-:W3:Y:S02]  /*0220*/  LDG.E R17, desc[UR6][R16.64] ;  /* 0x0000000610117981 */ /* 0x000ee4000c1e1900 */
[----:B---3--:R-:W-:-:S13]  /*0230*/  ISETP.GE.AND P0, PT, R18, R17, PT ;  /* 0x000000111200720c */ /* 0x008fda0003f06270 */
[----:B------:R-:W-:-:S04]  /*0240*/  @!P0 VIADD R13, R11, 0x2 ;  /* 0x000000020b0d8836 */ /* 0x000fc80000000000 */
[----:B------:R-:W-:-:S06]  /*0250*/  IMAD.WIDE R18, R13, 0x4, R8 ;  /* 0x000000040d127825 */ /* 0x000fcc00078e0208 */
[----:B------:R-:W4:Y:S02]  /*0260*/  LDG.E R19, desc[UR6][R18.64] ;  /* 0x0000000612137981 */ /* 0x000f24000c1e1900 */
[----:B----4-:R-:W-:Y:S02]  /*0270*/  ISETP.GE.AND P0, PT, R20, R19, PT ;  /* 0x000000131400720c */ /* 0x010fe40003f06270 */
[----:B------:R-:W2:Y:S11]  /*0280*/  LDG.E R20, desc[UR6][R6.64+0xc] ;  /* 0x00000c0606147981 */ /* 0x000eb6000c1e1900 */
[----:B------:R-:W-:-:S05]  /*0290*/  @!P0 IADD3 R13, PT, PT, R11, 0x3, RZ ;  /* 0x000000030b0d8810 */ /* 0x000fca0007ffe0ff */
[----:B------:R-:W-:-:S06]  /*02a0*/  IMAD.WIDE R14, R13, 0x4, R8 ;  /* 0x000000040d0e7825 */ /* 0x000fcc00078e0208 */
[----:B------:R-:W2:Y:S02]  /*02b0*/  LDG.E R15, desc[UR6][R14.64] ;  /* 0x000000060e0f7981 */ /* 0x000ea4000c1e1900 */
[----:B--2---:R-:W-:Y:S02]  /*02c0*/  ISETP.GE.AND P0, PT, R20, R15, PT ;  /* 0x0000000f1400720c */ /* 0x004fe40003f06270 */
[----:B------:R-:W2:Y:S11]  /*02d0*/  LDG.E R20, desc[UR6][R6.64+0x10] ;  /* 0x0000100606147981 */ /* 0x000eb6000c1e1900 */
[----:B------:R-:W-:-:S04]  /*02e0*/  @!P0 VIADD R13, R11, 0x4 ;  /* 0x000000040b0d8836 */ /* 0x000fc80000000000 */
        /* <DEDUP_REMOVED lines=41> */
[----:B------:R-:W2:Y:S04]  /*0580*/  LDG.E R15, desc[UR6][R14.64] ;  /* 0x000000060e0f7981 */ /* 0x000ea8000c1e1900 */
[----:B------:R-:W3:Y:S01]  /*0590*/  LDG.E R14, desc[UR6][R6.64+0x3c] ;  /* 0x00003c06060e7981 */ /* 0x000ee2000c1e1900 */
[----:B--2---:R-:W-:-:S03]  /*05a0*/  ISETP.GE.AND P0, PT, R20, R15, PT ;  /* 0x0000000f1400720c */ /* 0x004fc60003f06270 */
[----:B------:R-:W2:Y:S10]  /*05b0*/  LDG.E R20, desc[UR6][R6.64+0x34] ;  /* 0x0000340606147981 */ /* 0x000eb4000c1e1900 */
        /* <DEDUP_REMOVED lines=8> */
[----:B--2---:R-:W-:-:S13]  /*0640*/  ISETP.GE.AND P0, PT, R20, R19, PT ;  /* 0x000000131400720c */ /* 0x004fda0003f06270 */
[----:B------:R-:W-:-:S05]  /*0650*/  @!P0 IADD3 R13, PT, PT, R11, 0xf, RZ ;  /* 0x0000000f0b0d8810 */ /* 0x000fca0007ffe0ff */
[----:B------:R-:W-:-:S06]  /*0660*/  IMAD.WIDE R8, R13, 0x4, R8 ;  /* 0x000000040d087825 */ /* 0x000fcc00078e0208 */
[----:B------:R-:W3:Y:S01]  /*0670*/  LDG.E R9, desc[UR6][R8.64] ;  /* 0x0000000608097981 */ /* 0x000ee2000c1e1900 */
[----:B------:R-:W-:-:S05]  /*0680*/  VIADD R10, R10, 0x10 ;  /* 0x000000100a0a7836 */ /* 0x000fca0000000000 */
[----:B------:R-:W-:Y:S01]  /*0690*/  ISETP.NE.AND P1, PT, R10, RZ, PT ;  /* 0x000000ff0a00720c */ /* 0x000fe20003f25270 */
[----:B------:R-:W-:Y:S01]  /*06a0*/  VIADD R11, R11, 0x10 ;  /* 0x000000100b0b7836 */ /* 0x000fe20000000000 */
[----:B---3--:R-:W-:-:S04]  /*06b0*/  ISETP.GE.AND P0, PT, R14, R9, PT ;  /* 0x000000090e00720c */ /* 0x008fc80003f06270 */
[----:B------:R-:W-:-:S07]  /*06c0*/  SEL R13, R11, R13, !P0 ;  /* 0x0000000d0b0d7207 */ /* 0x000fce0004000000 */
[----:B------:R-:W-:Y:S05]  /*06d0*/  @P1 BRA `(.L_x_1) ;  /* 0xfffffff800a41947 */ /* 0x000fea000383ffff */
[----:B------:R-:W-:-:S07]  /*06e0*/  IADD3 R6, PT, PT, R11, 0x1, RZ ;  /* 0x000000010b067810 */ /* 0x000fce0007ffe0ff */
.L_x_0:
[----:B------:R-:W-:-:S13]  /*06f0*/  LOP3.LUT P0, RZ, R12, 0xf, RZ, 0xc0, !PT ;  /* 0x0000000f0cff7812 */ /* 0x000fda000780c0ff */
[----:B------:R-:W-:Y:S05]  /*0700*/  @!P0 BRA `(.L_x_2) ;  /* 0x0000000400a48947 */ /* 0x000fea0003800000 */
[----:B------:R-:W-:-:S05]  /*0710*/  LOP3.LUT R7, RZ, R4, RZ, 0x33, !PT ;  /* 0x00000004ff077212 */ /* 0x000fca00078e33ff */
[----:B0-----:R-:W-:-:S05]  /*0720*/  VIADD R7, R7, UR4 ;  /* 0x0000000407077c36 */ /* 0x001fca0008000000 */
[----:B------:R-:W-:-:S04]  /*0730*/  LOP3.LUT R7, R7, 0xf, RZ, 0xc0, !PT ;  /* 0x0000000f07077812 */ /* 0x000fc800078ec0ff */
[C---:B------:R-:W-:Y:S01]  /*0740*/  LOP3.LUT P0, RZ, R7.reuse, 0x7, RZ, 0xc0, !PT ;  /* 0x0000000707ff7812 */ /* 0x040fe2000780c0ff */
[----:B------:R-:W-:-:S05]  /*0750*/  VIADD R8, R7, 0xffffffff ;  /* 0xffffffff07087836 */ /* 0x000fca0000000000 */
[----:B------:R-:W-:-:S13]  /*0760*/  ISETP.GE.U32.AND P1, PT, R8, 0x7, PT ;  /* 0x000000070800780c */ /* 0x000fda0003f26070 */
[----:B------:R-:W-:Y:S05]  /*0770*/  @!P1 BRA `(.L_x_3) ;  /* 0x0000000000ac9947 */ /* 0x000fea0003800000 */
[----:B------:R-:W0:Y:S02]  /*0780*/  LDC.64 R10, c[0x0][0x380] ;  /* 0x0000e000ff0a7b82 */ /* 0x000e240000000a00 */
[----:B0-----:R-:W-:-:S04]  /*0790*/  IMAD.WIDE R14, R13, 0x4, R10 ;  /* 0x000000040d0e7825 */ /* 0x001fc800078e020a */
[C---:B------:R-:W-:Y:S02]  /*07a0*/  IMAD.WIDE.U32 R8, R6.reuse, 0x4, R10 ;  /* 0x0000000406087825 */ /* 0x040fe400078e000a */
[----:B-1----:R-:W2:Y:S04]  /*07b0*/  LDG.E R14, desc[UR6][R14.64] ;  /* 0x000000060e0e7981 */ /* 0x002ea8000c1e1900 */
[----:B------:R-:W2:Y:S02]  /*07c0*/  LDG.E R7, desc[UR6][R8.64] ;  /* 0x0000000608077981 */ /* 0x000ea4000c1e1900 */
[----:B--2---:R-:W-:Y:S02]  /*07d0*/  ISETP.GE.AND P1, PT, R7, R14, PT ;  /* 0x0000000e0700720c */ /* 0x004fe40003f26270 */
[----:B------:R-:W2:Y:S02]  /*07e0*/  LDG.E R7, desc[UR6][R8.64+0x4] ;  /* 0x0000040608077981 */ /* 0x000ea4000c1e1900 */
[----:B------:R-:W-:-:S05]  /*07f0*/  SEL R13, R6, R13, !P1 ;  /* 0x0000000d060d7207 */ /* 0x000fca0004800000 */
        /* <DEDUP_REMOVED lines=33> */
[C---:B------:R-:W-:Y:S01]  /*0a10*/  @!P1 IADD3 R13, PT, PT, R6.reuse, 0x7, RZ ;  /* 0x00000007060d9810 */ /* 0x040fe20007ffe0ff */
[----:B------:R-:W-:-:S07]  /*0a20*/  VIADD R6, R6, 0x8 ;  /* 0x0000000806067836 */ /* 0x000fce0000000000 */
.L_x_3:
[----:B------:R-:W-:Y:S05]  /*0a30*/  @!P0 BRA `(.L_x_2) ;  /* 0x0000000000d88947 */ /* 0x000fea0003800000 */
[----:B------:R-:W-:-:S05]  /*0a40*/  LOP3.LUT R7, RZ, R2, RZ, 0x33, !PT ;  /* 0x00000002ff077212 */ /* 0x000fca00078e33ff */
[----:B------:R-:W-:-:S05]  /*0a50*/  VIADD R7, R7, UR4 ;  /* 0x0000000407077c36 */ /* 0x000fca0008000000 */
[----:B------:R-:W-:-:S04]  /*0a60*/  LOP3.LUT R7, R7, 0xffff, RZ, 0xc0, !PT ;  /* 0x0000ffff07077812 */ /* 0x000fc800078ec0ff */
[C---:B------:R-:W-:Y:S02]  /*0a70*/  LOP3.LUT R8, R7.reuse, 0x7, RZ, 0xc0, !PT ;  /* 0x0000000707087812 */ /* 0x040fe400078ec0ff */
[----:B------:R-:W-:Y:S02]  /*0a80*/  LOP3.LUT R7, R7, 0x3, RZ, 0xc0, !PT ;  /* 0x0000000307077812 */ /* 0x000fe400078ec0ff */
[----:B------:R-:W-:Y:S02]  /*0a90*/  IADD3 R8, PT, PT, R8, -0x1, RZ ;  /* 0xffffffff08087810 */ /* 0x000fe40007ffe0ff */
[----:B------:R-:W-:Y:S02]  /*0aa0*/  ISETP.NE.AND P0, PT, R7, RZ, PT ;  /* 0x000000ff0700720c */ /* 0x000fe40003f05270 */
[----:B------:R-:W-:-:S13]  /*0ab0*/  ISETP.GE.U32.AND P1, PT, R8, 0x3, PT ;  /* 0x000000030800780c */ /* 0x000fda0003f26070 */
[----:B------:R-:W-:Y:S05]  /*0ac0*/  @!P1 BRA `(.L_x_4) ;  /* 0x0000000000609947 */ /* 0x000fea0003800000 */
[----:B------:R-:W0:Y:S02]  /*0ad0*/  LDC.64 R10, c[0x0][0x380] ;  /* 0x0000e000ff0a7b82 */ /* 0x000e240000000a00 */
[----:B0-----:R-:W-:-:S04]  /*0ae0*/  IMAD.WIDE R14, R13, 0x4, R10 ;  /* 0x000000040d0e7825 */ /* 0x001fc800078e020a */
[----:B------:R-:W-:Y:S02]  /*0af0*/  IMAD.WIDE.U32 R8, R6, 0x4, R10 ;  /* 0x0000000406087825 */ /* 0x000fe400078e000a */
[----:B-1----:R-:W2:Y:S04]  /*0b00*/  LDG.E R15, desc[UR6][R14.64] ;  /* 0x000000060e0f7981 */ /* 0x002ea8000c1e1900 */
[----:B------:R-:W2:Y:S04]  /*0b10*/  LDG.E R12, desc[UR6][R8.64] ;  /* 0x00000006080c7981 */ /* 0x000ea8000c1e1900 */
[----:B------:R-:W3:Y:S04]  /*0b20*/  LDG.E R16, desc[UR6][R8.64+0x4] ;  /* 0x0000040608107981 */ /* 0x000ee8000c1e1900 */
[----:B------:R-:W4:Y:S04]  /*0b30*/  LDG.E R18, desc[UR6][R8.64+0x8] ;  /* 0x0000080608127981 */ /* 0x000f28000c1e1900 */
[----:B------:R-:W5:Y:S01]  /*0b40*/  LDG.E R14, desc[UR6][R8.64+0xc] ;  /* 0x00000c06080e7981 */ /* 0x000f62000c1e1900 */
        /* <DEDUP_REMOVED lines=8> */
[----:B----4-:R-:W-:-:S13]  /*0bd0*/  ISETP.GE.AND P1, PT, R18, R17, PT ;  /* 0x000000111200720c */ /* 0x010fda0003f26270 */
[----:B------:R-:W-:-:S04]  /*0be0*/  @!P1 VIADD R19, R6, 0x2 ;  /* 0x0000000206139836 */ /* 0x000fc80000000000 */
[----:B------:R-:W-:-:S06]  /*0bf0*/  IMAD.WIDE R10, R19, 0x4, R10 ;  /* 0x00000004130a7825 */ /* 0x000fcc00078e020a */
[----:B------:R-:W5:Y:S02]  /*0c00*/  LDG.E R11, desc[UR6][R10.64] ;  /* 0x000000060a0b7981 */ /* 0x000f64000c1e1900 */
[----:B-----5:R-:W-:-:S13]  /*0c10*/  ISETP.GE.AND P1, PT, R14, R11, PT ;  /* 0x0000000b0e00720c */ /* 0x020fda0003f26270 */
[C---:B------:R-:W-:Y:S01]  /*0c20*/  @!P1 IADD3 R19, PT, PT, R6.reuse, 0x3, RZ ;  /* 0x0000000306139810 */ /* 0x040fe20007ffe0ff */
[----:B------:R-:W-:-:S04]  /*0c30*/  VIADD R6, R6, 0x4 ;  /* 0x0000000406067836 */ /* 0x000fc80000000000 */
[----:B------:R-:W-:-:S07]  /*0c40*/  IMAD.MOV.U32 R13, RZ, RZ, R19 ;  /* 0x000000ffff0d7224 */ /* 0x000fce00078e0013 */
.L_x_4:
[----:B------:R-:W-:Y:S05]  /*0c50*/  @!P0 BRA `(.L_x_2) ;  /* 0x0000000000508947 */ /* 0x000fea0003800000 */
[----:B------:R-:W0:Y:S02]  /*0c60*/  LDC.64 R10, c[0x0][0x380] ;  /* 0x0000e000ff0a7b82 */ /* 0x000e240000000a00 */
[----:B0-----:R-:W-:-:S04]  /*0c70*/  IMAD.WIDE R14, R13, 0x4, R10 ;  /* 0x000000040d0e7825 */ /* 0x001fc800078e020a */
[----:B------:R-:W-:Y:S02]  /*0c80*/  IMAD.WIDE.U32 R8, R6, 0x4, R10 ;  /* 0x0000000406087825 */ /* 0x000fe400078e000a */
[----:B-1----:R-:W2:Y:S04]  /*0c90*/  LDG.E R15, desc[UR6][R14.64] ;  /* 0x000000060e0f7981 */ /* 0x002ea8000c1e1900 */
[----:B------:R-:W2:Y:S01]  /*0ca0*/  LDG.E R12, desc[UR6][R8.64] ;  /* 0x00000006080c7981 */ /* 0x000ea2000c1e1900 */
[----:B------:R-:W-:Y:S02]  /*0cb0*/  ISETP.NE.AND P1, PT, R7, 0x1, PT ;  /* 0x000000010700780c */ /* 0x000fe40003f25270 */
[----:B--2---:R-:W-:-:S04]  /*0cc0*/  ISETP.GE.AND P0, PT, R12, R15, PT ;  /* 0x0000000f0c00720c */ /* 0x004fc80003f06270 */
[----:B------:R-:W-:-:S07]  /*0cd0*/  SEL R13, R6, R13, !P0 ;  /* 0x0000000d060d7207 */ /* 0x000fce0004000000 */
[----:B------:R-:W-:Y:S05]  /*0ce0*/  @!P1 BRA `(.L_x_2) ;  /* 0x00000000002c9947 */ /* 0x000fea0003800000 */
[----:B------:R-:W-:Y:S01]  /*0cf0*/  IMAD.WIDE R14, R13, 0x4, R10 ;  /* 0x000000040d0e7825 */ /* 0x000fe200078e020a */
[----:B------:R-:W2:Y:S05]  /*0d00*/  LDG.E R12, desc[UR6][R8.64+0x4] ;  /* 0x00000406080c7981 */ /* 0x000eaa000c1e1900 */
[----:B------:R-:W2:Y:S01]  /*0d10*/  LDG.E R15, desc[UR6][R14.64] ;  /* 0x000000060e0f7981 */ /* 0x000ea2000c1e1900 */
[----:B------:R-:W-:-:S13]  /*0d20*/  ISETP.NE.AND P0, PT, R7, 0x2, PT ;  /* 0x000000020700780c */ /* 0x000fda0003f05270 */
[----:B------:R-:W3:Y:S01]  /*0d30*/  @P0 LDG.E R7, desc[UR6][R8.64+0x8] ;  /* 0x0000080608070981 */ /* 0x000ee2000c1e1900 */
[----:B--2---:R-:W-:-:S13]  /*0d40*/  ISETP.GE.AND P1, PT, R12, R15, PT ;  /* 0x0000000f0c00720c */ /* 0x004fda0003f26270 */
[----:B------:R-:W-:-:S05]  /*0d50*/  @!P1 IADD3 R13, PT, PT, R6, 0x1, RZ ;  /* 0x00000001060d9810 */ /* 0x000fca0007ffe0ff */
[----:B------:R-:W-:-:S06]  /*0d60*/  @P0 IMAD.WIDE R10, R13, 0x4, R10 ;  /* 0x000000040d0a0825 */ /* 0x000fcc00078e020a */
[----:B------:R-:W3:Y:S02]  /*0d70*/  @P0 LDG.E R10, desc[UR6][R10.64] ;  /* 0x000000060a0a0981 */ /* 0x000ee4000c1e1900 */
[----:B---3--:R-:W-:-:S13]  /*0d80*/  ISETP.GE.OR P1, PT, R7, R10, !P0 ;  /* 0x0000000a0700720c */ /* 0x008fda0004726670 */
[----:B------:R-:W-:-:S07]  /*0d90*/  @!P1 VIADD R13, R6, 0x2 ;  /* 0x00000002060d9836 */ /* 0x000fce0000000000 */
.L_x_2:
[----:B------:R-:W-:-:S13]  /*0da0*/  ISETP.NE.AND P0, PT, R13, R3, PT ;  /* 0x000000030d00720c */ /* 0x000fda0003f05270 */
[----:B------:R-:W2:Y:S02]  /*0db0*/  @P0 LDC.64 R6, c[0x0][0x380] ;  /* 0x0000e000ff060b82 */ /* 0x000ea40000000a00 */
[----:B--2---:R-:W-:-:S04]  /*0dc0*/  @P0 IMAD.WIDE R8, R13, 0x4, R6 ;  /* 0x000000040d080825 */ /* 0x004fc800078e0206 */
[----:B------:R-:W-:Y:S01]  /*0dd0*/  @P0 IMAD.WIDE.U32 R6, R3, 0x4, R6 ;  /* 0x0000000403060825 */ /* 0x000fe200078e0006 */
[----:B-1----:R-:W2:Y:S04]  /*0de0*/  @P0 LDG.E R13, desc[UR6][R8.64] ;  /* 0x00000006080d0981 */ /* 0x002ea8000c1e1900 */
[----:B------:R-:W3:Y:S01]  /*0df0*/  @P0 LDG.E R11, desc[UR6][R6.64] ;  /* 0x00000006060b0981 */ /* 0x000ee2000c1e1900 */
[----:B------:R-:W-:Y:S01]  /*0e00*/  VIADD R4, R4, 0x1 ;  /* 0x0000000104047836 */ /* 0x000fe20000000000 */
[----:B------:R-:W-:Y:S01]  /*0e10*/  IADD3 R2, PT, PT, R2, 0x1, RZ ;  /* 0x0000000102027810 */ /* 0x000fe20007ffe0ff */
[----:B------:R-:W-:Y:S01]  /*0e20*/  IMAD.MOV.U32 R3, RZ, RZ, R5 ;  /* 0x000000ffff037224 */ /* 0x000fe200078e0005 */
[----:B--2---:R2:W-:Y:S04]  /*0e30*/  @P0 STG.E desc[UR6][R6.64], R13 ;  /* 0x0000000d06000986 */ /* 0x0045e8000c101906 */
[----:B---3--:R2:W-:Y:S01]  /*0e40*/  @P0 STG.E desc[UR6][R8.64], R11 ;  /* 0x0000000b08000986 */ /* 0x0085e2000c101906 */
[----:B------:R-:W-:Y:S01]  /*0e50*/  BAR.SYNC.DEFER_BLOCKING 0x0 ;  /* 0x0000000000007b1d */ /* 0x000fe20000010000 */
[----:B------:R-:W-:-:S13]  /*0e60*/  ISETP.NE.AND P0, PT, R5, R0, PT ;  /* 0x000000000500720c */ /* 0x000fda0003f05270 */
[----:B--2---:R-:W-:Y:S05]  /*0e70*/  @P0 BRA `(.L_x_5) ;  /* 0xfffffff0008c0947 */ /* 0x004fea000383ffff */
[----:B0-----:R-:W-:Y:S05]  /*0e80*/  EXIT ;  /* 0x000000000000794d */ /* 0x001fea0003800000 */
.L_x_6:
[----:B------:R-:W-:-:S00]  /*0e90*/  BRA `(.L_x_6) ;  /* 0xfffffffc00fc7947 */ /* 0x000fc0000383ffff */
[----:B------:R-:W-:-:S00]  /*0ea0*/  NOP ;  /* 0x0000000000007918 */ /* 0x000fc00000000000 */
        /* <DEDUP_REMOVED lines=13> */
.L_x_7:


//--------------------- .nv.shared.reserved.0     --------------------------
	.section	.nv.shared.reserved.0,"aw",@nobits
	.weak		__nv_reservedSMEM_offset_0_alias
	.size		__nv_reservedSMEM_offset_0_alias, 0, 64
	.other		__nv_reservedSMEM_offset_0_alias,@"STO_CUDA_RESERVED_SHARED STV_DEFAULT"
__nv_reservedSMEM_offset_0_alias:
	.zero		0
	.zero		64


//--------------------- .nv.constant0._Z19selectionSortKernelPii --------------------------
	.section	.nv.constant0._Z19selectionSortKernelPii,"a",@progbits
	.sectionflags	@""
	.align	4
.nv.constant0._Z19selectionSortKernelPii:
	.zero		908


//--------------------- SYMBOLS --------------------------

	.type		.nv.reservedSmem.offset0,@object
	.size		.nv.reservedSmem.offset0,0x4
